//
// Generated by NVIDIA NVVM Compiler
//
// Compiler Build ID: CL-36424714
// Cuda compilation tools, release 13.0, V13.0.88
// Based on NVVM 20.0.0
//

.version 9.0
.target sm_100
.address_size 64

	// .globl	_Z16mma_m16n8k16_ptxPK6__halfS1_PS_
// _ZZ16mma_m16n8k16_ptxPK6__halfS1_PS_E2As has been demoted
// _ZZ16mma_m16n8k16_ptxPK6__halfS1_PS_E2Bs has been demoted

.visible .entry _Z16mma_m16n8k16_ptxPK6__halfS1_PS_(
	.param .u64 .ptr .align 1 _Z16mma_m16n8k16_ptxPK6__halfS1_PS__param_0,
	.param .u64 .ptr .align 1 _Z16mma_m16n8k16_ptxPK6__halfS1_PS__param_1,
	.param .u64 .ptr .align 1 _Z16mma_m16n8k16_ptxPK6__halfS1_PS__param_2
)
{
	.reg .pred 	%p<9>;
	.reg .b16 	%rs<5>;
	.reg .b32 	%r<86>;
	.reg .b64 	%rd<42>;
	// demoted variable
	.shared .align 128 .b8 _ZZ16mma_m16n8k16_ptxPK6__halfS1_PS_E2As[512];
	// demoted variable
	.shared .align 128 .b8 _ZZ16mma_m16n8k16_ptxPK6__halfS1_PS_E2Bs[256];
	ld.param.u64 	%rd11, [_Z16mma_m16n8k16_ptxPK6__halfS1_PS__param_0];
	ld.param.u64 	%rd12, [_Z16mma_m16n8k16_ptxPK6__halfS1_PS__param_1];
	ld.param.u64 	%rd13, [_Z16mma_m16n8k16_ptxPK6__halfS1_PS__param_2];
	mov.u32 	%r1, %tid.x;
	setp.gt.u32 	%p1, %r1, 31;
	@%p1 bra 	$L__BB0_11;
	mov.u32 	%r30, _ZZ16mma_m16n8k16_ptxPK6__halfS1_PS_E2As;
	cvt.u64.u32 	%rd1, %r30;
	mov.u32 	%r31, _ZZ16mma_m16n8k16_ptxPK6__halfS1_PS_E2Bs;
	cvt.u64.u32 	%rd2, %r31;
	mov.u32 	%r2, %ntid.x;
	add.s32 	%r32, %r1, %r2;
	max.u32 	%r33, %r32, 32;
	setp.lt.u32 	%p2, %r32, 32;
	selp.u32 	%r34, 1, 0, %p2;
	add.s32 	%r35, %r32, %r34;
	sub.s32 	%r36, %r33, %r35;
	div.u32 	%r37, %r36, %r2;
	add.s32 	%r3, %r37, %r34;
	and.b32  	%r38, %r3, 3;
	setp.eq.s32 	%p3, %r38, 3;
	mov.u32 	%r84, %r1;
	@%p3 bra 	$L__BB0_4;
	add.s32 	%r39, %r3, 1;
	and.b32  	%r40, %r39, 3;
	shl.b32 	%r78, %r1, 4;
	shl.b32 	%r5, %r2, 4;
	neg.s32 	%r77, %r40;
	mad.lo.s32 	%r84, %r2, %r40, %r1;
$L__BB0_3:
	.pragma "nounroll";
	cvt.u64.u32 	%rd16, %r78;
	add.s64 	%rd14, %rd16, %rd1;
	add.s64 	%rd15, %rd16, %rd11;
	// begin inline asm
	cp.async.cg.shared.global [%rd14], [%rd15], 16;

	// end inline asm
	add.s32 	%r78, %r78, %r5;
	add.s32 	%r77, %r77, 1;
	setp.ne.s32 	%p4, %r77, 0;
	@%p4 bra 	$L__BB0_3;
$L__BB0_4:
	setp.lt.u32 	%p5, %r3, 3;
	@%p5 bra 	$L__BB0_7;
	shl.b32 	%r41, %r2, 5;
	shl.b32 	%r80, %r84, 4;
	add.s32 	%r83, %r41, %r80;
	shl.b32 	%r15, %r2, 6;
	mad.lo.s32 	%r82, %r2, 48, %r80;
	add.s32 	%r42, %r2, %r84;
	shl.b32 	%r81, %r42, 4;
$L__BB0_6:
	cvt.u64.u32 	%rd25, %r80;
	add.s64 	%rd17, %rd25, %rd1;
	add.s64 	%rd18, %rd25, %rd11;
	// begin inline asm
	cp.async.cg.shared.global [%rd17], [%rd18], 16;

	// end inline asm
	add.s32 	%r43, %r84, %r2;
	cvt.u64.u32 	%rd26, %r81;
	add.s64 	%rd19, %rd26, %rd1;
	add.s64 	%rd20, %rd26, %rd11;
	// begin inline asm
	cp.async.cg.shared.global [%rd19], [%rd20], 16;

	// end inline asm
	add.s32 	%r44, %r43, %r2;
	cvt.u64.u32 	%rd27, %r83;
	add.s64 	%rd21, %rd27, %rd1;
	add.s64 	%rd22, %rd27, %rd11;
	// begin inline asm
	cp.async.cg.shared.global [%rd21], [%rd22], 16;

	// end inline asm
	add.s32 	%r45, %r44, %r2;
	cvt.u64.u32 	%rd28, %r82;
	add.s64 	%rd23, %rd28, %rd1;
	add.s64 	%rd24, %rd28, %rd11;
	// begin inline asm
	cp.async.cg.shared.global [%rd23], [%rd24], 16;

	// end inline asm
	add.s32 	%r84, %r45, %r2;
	add.s32 	%r83, %r83, %r15;
	add.s32 	%r82, %r82, %r15;
	add.s32 	%r81, %r81, %r15;
	add.s32 	%r80, %r80, %r15;
	setp.lt.u32 	%p6, %r84, 32;
	@%p6 bra 	$L__BB0_6;
$L__BB0_7:
	setp.gt.u32 	%p7, %r1, 15;
	@%p7 bra 	$L__BB0_10;
	mul.wide.u32 	%rd29, %r1, 32;
	add.s64 	%rd41, %rd12, %rd29;
	mul.wide.u32 	%rd4, %r2, 32;
	mul.wide.u32 	%rd30, %r1, 16;
	add.s64 	%rd40, %rd30, %rd2;
	mul.wide.u32 	%rd6, %r2, 16;
	mov.u32 	%r85, %r1;
$L__BB0_9:
	// begin inline asm
	cp.async.cg.shared.global [%rd40], [%rd41], 16;

	// end inline asm
	add.s32 	%r85, %r85, %r2;
	add.s64 	%rd41, %rd41, %rd4;
	add.s64 	%rd40, %rd40, %rd6;
	setp.lt.u32 	%p8, %r85, 16;
	@%p8 bra 	$L__BB0_9;
$L__BB0_10:
	// begin inline asm
	cp.async.commit_group;

	// end inline asm
	// begin inline asm
	cp.async.wait_group 0;

	// end inline asm
	bar.sync 	0;
	and.b32  	%r66, %r1, 7;
	shl.b32 	%r67, %r1, 1;
	and.b32  	%r68, %r67, 16;
	shr.u32 	%r69, %r1, 1;
	and.b32  	%r70, %r69, 8;
	or.b32  	%r71, %r70, %r66;
	shl.b32 	%r72, %r71, 5;
	or.b32  	%r73, %r72, %r68;
	cvt.u64.u32 	%rd35, %r73;
	add.s64 	%rd33, %rd35, %rd1;
	// begin inline asm
	ldmatrix.sync.aligned.m8n8.x4.trans.shared.b16 {%r46,%r47,%r48,%r49}, [%rd33];

	// end inline asm
	shl.b32 	%r74, %r1, 4;
	and.b32  	%r75, %r74, 240;
	cvt.u64.u32 	%rd36, %r75;
	add.s64 	%rd34, %rd36, %rd2;
	// begin inline asm
	ldmatrix.sync.aligned.m8n8.x2.trans.shared.b16 {%r50,%r51}, [%rd34];

	// end inline asm
	mov.b32 	%r52, 0;
	mov.u32 	%r53, %r52;
	// begin inline asm
	mma.sync.aligned.m16n8k16.row.col.f16.f16.f16.f16 {%r52,%r53}, {%r46,%r47,%r48,%r49}, {%r50,%r51}, {%r52,%r53};

	// end inline asm
	// begin inline asm
	{.reg .f16 low,high;
 mov.b32 {low,high}, %r52;
 mov.b16 %rs1, low;}
	// end inline asm
	// begin inline asm
	{.reg .f16 low,high;
 mov.b32 {low,high}, %r52;
 mov.b16 %rs2, high;}
	// end inline asm
	// begin inline asm
	{.reg .f16 low,high;
 mov.b32 {low,high}, %r53;
 mov.b16 %rs3, low;}
	// end inline asm
	// begin inline asm
	{.reg .f16 low,high;
 mov.b32 {low,high}, %r53;
 mov.b16 %rs4, high;}
	// end inline asm
	and.b32  	%r76, %r67, 62;
	cvta.to.global.u64 	%rd37, %rd13;
	mul.wide.u32 	%rd38, %r76, 2;
	add.s64 	%rd39, %rd37, %rd38;
	st.global.u16 	[%rd39], %rs1;
	st.global.u16 	[%rd39+2], %rs2;
	st.global.u16 	[%rd39+128], %rs3;
	st.global.u16 	[%rd39+130], %rs4;
$L__BB0_11:
	ret;

}


// ===== COMPILED SASS (sm_100) =====

	.target	sm_100

	.elftype	@"ET_EXEC"


//--------------------- .note.nv.tkinfo           --------------------------
	.section	.note.nv.tkinfo,"",@"SHT_NOTE"
	.sectionflags	@"SHF_NOTE_NV_TKINFO"
	.tkinfo
        /*0018*/ 	.word	0x00000002
        /*0030*/ 	.string	""
        /*0030*/ 	.string	"ptxas"
        /*0030*/ 	.string	"Cuda compilation tools, release 13.0, V13.0.88"
        /*0030*/ 	.string	"Build cuda_13.0.r13.0/compiler.36424714_0"
        /*0030*/ 	.string	"-arch sm_100 -m 64 "



//--------------------- .note.nv.cuinfo           --------------------------
	.section	.note.nv.cuinfo,"",@"SHT_NOTE"
	.sectionflags	@"SHF_NOTE_NV_CUINFO"
        /*0018*/ 	.short	0x0002
        /*001a*/ 	.short	0x0064
        /*001c*/ 	.short	0x0082
	.zero		2


//--------------------- .nv.info                  --------------------------
	.section	.nv.info,"",@"SHT_CUDA_INFO"
	.align	4


	//----- nvinfo : EIATTR_REGCOUNT
	.align		4
        /*0000*/ 	.byte	0x04, 0x2f
        /*0002*/ 	.short	(.L_1 - .L_0)
	.align		4
.L_0:
        /*0004*/ 	.word	index@(_Z16mma_m16n8k16_ptxPK6__halfS1_PS_)
        /*0008*/ 	.word	0x00000016


	//----- nvinfo : EIATTR_FRAME_SIZE
	.align		4
.L_1:
        /*000c*/ 	.byte	0x04, 0x11
        /*000e*/ 	.short	(.L_3 - .L_2)
	.align		4
.L_2:
        /*0010*/ 	.word	index@(_Z16mma_m16n8k16_ptxPK6__halfS1_PS_)
        /*0014*/ 	.word	0x00000000


	//----- nvinfo : EIATTR_MIN_STACK_SIZE
	.align		4
.L_3:
        /*0018*/ 	.byte	0x04, 0x12
        /*001a*/ 	.short	(.L_5 - .L_4)
	.align		4
.L_4:
        /*001c*/ 	.word	index@(_Z16mma_m16n8k16_ptxPK6__halfS1_PS_)
        /*0020*/ 	.word	0x00000000
.L_5:


//--------------------- .nv.compat                --------------------------
	.section	.nv.compat,"",@"SHT_CUDA_COMPAT_INFO"
	.align	4
        /*0000*/ 	.byte	0x02, 0x09, 0x00, 0x00, 0x02, 0x02, 0x01, 0x00, 0x02, 0x05, 0x05, 0x00, 0x03, 0x07, 0x01, 0x01
        /*0010*/ 	.byte	0x02, 0x03, 0x00, 0x00, 0x02, 0x06, 0x01, 0x00, 0x04, 0x0b, 0x08, 0x00, 0x09, 0x00, 0x00, 0x00
        /*0020*/ 	.byte	0x00, 0x00, 0x00, 0x00


//--------------------- .nv.info._Z16mma_m16n8k16_ptxPK6__halfS1_PS_ --------------------------
	.section	.nv.info._Z16mma_m16n8k16_ptxPK6__halfS1_PS_,"",@"SHT_CUDA_INFO"
	.sectionflags	@""
	.align	4


	//----- nvinfo : EIATTR_CUDA_API_VERSION
	.align		4
        /*0000*/ 	.byte	0x04, 0x37
        /*0002*/ 	.short	(.L_7 - .L_6)
.L_6:
        /*0004*/ 	.word	0x00000082


	//----- nvinfo : EIATTR_KPARAM_INFO
	.align		4
.L_7:
        /*0008*/ 	.byte	0x04, 0x17
        /*000a*/ 	.short	(.L_9 - .L_8)
.L_8:
        /*000c*/ 	.word	0x00000000
        /*0010*/ 	.short	0x0002
        /*0012*/ 	.short	0x0010
        /*0014*/ 	.byte	0x00, 0xf5, 0x21, 0x00


	//----- nvinfo : EIATTR_KPARAM_INFO
	.align		4
.L_9:
        /*0018*/ 	.byte	0x04, 0x17
        /*001a*/ 	.short	(.L_11 - .L_10)
.L_10:
        /*001c*/ 	.word	0x00000000
        /*0020*/ 	.short	0x0001
        /*0022*/ 	.short	0x0008
        /*0024*/ 	.byte	0x00, 0xf5, 0x21, 0x00


	//----- nvinfo : EIATTR_KPARAM_INFO
	.align		4
.L_11:
        /*0028*/ 	.byte	0x04, 0x17
        /*002a*/ 	.short	(.L_13 - .L_12)
.L_12:
        /*002c*/ 	.word	0x00000000
        /*0030*/ 	.short	0x0000
        /*0032*/ 	.short	0x0000
        /*0034*/ 	.byte	0x00, 0xf5, 0x21, 0x00


	//----- nvinfo : EIATTR_SPARSE_MMA_MASK
	.align		4
.L_13:
        /*0038*/ 	.byte	0x03, 0x50
        /*003a*/ 	.short	0x0000


	//----- nvinfo : EIATTR_MAXREG_COUNT
	.align		4
        /*003c*/ 	.byte	0x03, 0x1b
        /*003e*/ 	.short	0x00ff


	//----- nvinfo : EIATTR_NUM_BARRIERS
	.align		4
        /*0040*/ 	.byte	0x02, 0x4c
        /*0042*/ 	.byte	0x01
	.zero		1


	//----- nvinfo : EIATTR_MERCURY_ISA_VERSION
	.align		4
        /*0044*/ 	.byte	0x03, 0x5f
        /*0046*/ 	.short	0x0101


	//----- nvinfo : EIATTR_VRC_CTA_INIT_COUNT
	.align		4
        /*0048*/ 	.byte	0x02, 0x4a
	.zero		1
	.zero		1


	//----- nvinfo : EIATTR_EXIT_INSTR_OFFSETS
	.align		4
        /*004c*/ 	.byte	0x04, 0x1c
        /*004e*/ 	.short	(.L_15 - .L_14)


	//   ....[0]....
.L_14:
        /*0050*/ 	.word	0x00000030


	//   ....[1]....
        /*0054*/ 	.word	0x000008a0


	//----- nvinfo : EIATTR_CRS_STACK_SIZE
	.align		4
.L_15:
        /*0058*/ 	.byte	0x04, 0x1e
        /*005a*/ 	.short	(.L_17 - .L_16)
.L_16:
        /*005c*/ 	.word	0x00000000


	//----- nvinfo : EIATTR_CBANK_PARAM_SIZE
	.align		4
.L_17:
        /*0060*/ 	.byte	0x03, 0x19
        /*0062*/ 	.short	0x0018


	//----- nvinfo : EIATTR_PARAM_CBANK
	.align		4
        /*0064*/ 	.byte	0x04, 0x0a
        /*0066*/ 	.short	(.L_19 - .L_18)
	.align		4
.L_18:
        /*0068*/ 	.word	index@(.nv.constant0._Z16mma_m16n8k16_ptxPK6__halfS1_PS_)
        /*006c*/ 	.short	0x0380
        /*006e*/ 	.short	0x0018


	//----- nvinfo : EIATTR_SW_WAR
	.align		4
.L_19:
        /*0070*/ 	.byte	0x04, 0x36
        /*0072*/ 	.short	(.L_21 - .L_20)
.L_20:
        /*0074*/ 	.word	0x00000008
.L_21:


//--------------------- .nv.callgraph             --------------------------
	.section	.nv.callgraph,"",@"SHT_CUDA_CALLGRAPH"
	.align	4
	.sectionentsize	8
	.align		4
        /*0000*/ 	.word	0x00000000
	.align		4
        /*0004*/ 	.word	0xffffffff
	.align		4
        /*0008*/ 	.word	0x00000000
	.align		4
        /*000c*/ 	.word	0xfffffffe
	.align		4
        /*0010*/ 	.word	0x00000000
	.align		4
        /*0014*/ 	.word	0xfffffffd
	.align		4
        /*0018*/ 	.word	0x00000000
	.align		4
        /*001c*/ 	.word	0xfffffffc


//--------------------- .text._Z16mma_m16n8k16_ptxPK6__halfS1_PS_ --------------------------
	.section	.text._Z16mma_m16n8k16_ptxPK6__halfS1_PS_,"ax",@progbits
	.align	128
        .global         _Z16mma_m16n8k16_ptxPK6__halfS1_PS_
        .type           _Z16mma_m16n8k16_ptxPK6__halfS1_PS_,@function
        .size           _Z16mma_m16n8k16_ptxPK6__halfS1_PS_,(.L_x_10 - _Z16mma_m16n8k16_ptxPK6__halfS1_PS_)
        .other          _Z16mma_m16n8k16_ptxPK6__halfS1_PS_,@"STO_CUDA_ENTRY STV_DEFAULT"
_Z16mma_m16n8k16_ptxPK6__halfS1_PS_:
.text._Z16mma_m16n8k16_ptxPK6__halfS1_PS_:
[----:B------:R-:W-:Y:S01]  /*0000*/  LDC R1, c[0x0][0x37c] ;  /* 0x0000df00ff017b82 */ /* 0x000fe20000000800 */
[----:B------:R-:W1:Y:S02]  /*0010*/  S2R R0, SR_TID.X ;  /* 0x0000000000007919 */ /* 0x000e640000002100 */
[----:B-1----:R-:W-:-:S13]  /*0020*/  ISETP.GT.U32.AND P0, PT, R0, 0x1f, PT ;  /* 0x0000001f0000780c */ /* 0x002fda0003f04070 */
[----:B------:R-:W-:Y:S05]  /*0030*/  @P0 EXIT ;  /* 0x000000000000094d */ /* 0x000fea0003800000 */
[----:B------:R-:W1:Y:S01]  /*0040*/  LDC R3, c[0x0][0x360] ;  /* 0x0000d800ff037b82 */ /* 0x000e620000000800 */
[----:B------:R-:W-:Y:S01]  /*0050*/  UMOV UR4, 0x400 ;  /* 0x0000040000047882 */ /* 0x000fe20000000000 */
[----:B------:R-:W2:Y:S01]  /*0060*/  LDCU.64 UR8, c[0x0][0x358] ;  /* 0x00006b00ff0877ac */ /* 0x000ea20008000a00 */
[----:B------:R-:W-:Y:S05]  /*0070*/  BSSY.RECONVERGENT B0, `(.L_x_0) ;  /* 0x0000032000007945 */ /* 0x000fea0003800200 */
[----:B------:R-:W3:Y:S01]  /*0080*/  S2UR UR5, SR_CgaCtaId ;  /* 0x00000000000579c3 */ /* 0x000ee20000008800 */
[----:B-1----:R-:W1:Y:S01]  /*0090*/  I2F.U32.RP R8, R3 ;  /* 0x0000000300087306 */ /* 0x002e620000209000 */
[----:B------:R-:W-:Y:S01]  /*00a0*/  IMAD.IADD R2, R0, 0x1, R3 ;  /* 0x0000000100027824 */ /* 0x000fe200078e0203 */
[----:B------:R-:W-:-:S04]  /*00b0*/  ISETP.NE.U32.AND P2, PT, R3, RZ, PT ;  /* 0x000000ff0300720c */ /* 0x000fc80003f45070 */
[C---:B------:R-:W-:Y:S02]  /*00c0*/  ISETP.GE.U32.AND P0, PT, R2.reuse, 0x20, PT ;  /* 0x000000200200780c */ /* 0x040fe40003f06070 */
[----:B------:R-:W-:Y:S01]  /*00d0*/  VIMNMX.U32 R7, PT, PT, R2, 0x20, !PT ;  /* 0x0000002002077848 */ /* 0x000fe20007fe0000 */
[----:B---3--:R-:W-:Y:S01]  /*00e0*/  ULEA UR6, UR5, UR4, 0x18 ;  /* 0x0000000405067291 */ /* 0x008fe2000f8ec0ff */
[----:B-1----:R-:W1:Y:S02]  /*00f0*/  MUFU.RCP R8, R8 ;  /* 0x0000000800087308 */ /* 0x002e640000001000 */
[----:B-1----:R-:W-:-:S06]  /*0100*/  VIADD R4, R8, 0xffffffe ;  /* 0x0ffffffe08047836 */ /* 0x002fcc0000000000 */
[----:B------:R1:W3:Y:S02]  /*0110*/  F2I.FTZ.U32.TRUNC.NTZ R5, R4 ;  /* 0x0000000400057305 */ /* 0x0002e4000021f000 */
[----:B-1----:R-:W-:Y:S01]  /*0120*/  MOV R4, RZ ;  /* 0x000000ff00047202 */ /* 0x002fe20000000f00 */
[----:B---3--:R-:W-:-:S04]  /*0130*/  IMAD.MOV R6, RZ, RZ, -R5 ;  /* 0x000000ffff067224 */ /* 0x008fc800078e0a05 */
[----:B------:R-:W-:Y:S01]  /*0140*/  IMAD R9, R6, R3, RZ ;  /* 0x0000000306097224 */ /* 0x000fe200078e02ff */
[----:B------:R-:W-:-:S03]  /*0150*/  SEL R6, RZ, 0x1, P0 ;  /* 0x00000001ff067807 */ /* 0x000fc60000000000 */
[----:B------:R-:W-:Y:S01]  /*0160*/  IMAD.HI.U32 R5, R5, R9, R4 ;  /* 0x0000000905057227 */ /* 0x000fe200078e0004 */
[----:B------:R-:W-:-:S05]  /*0170*/  IADD3 R2, PT, PT, R7, -R2, -R6 ;  /* 0x8000000207027210 */ /* 0x000fca0007ffe806 */
[----:B------:R-:W-:-:S04]  /*0180*/  IMAD.HI.U32 R5, R5, R2, RZ ;  /* 0x0000000205057227 */ /* 0x000fc800078e00ff */
[----:B------:R-:W-:-:S04]  /*0190*/  IMAD.MOV R4, RZ, RZ, -R5 ;  /* 0x000000ffff047224 */ /* 0x000fc800078e0a05 */
[----:B------:R-:W-:-:S05]  /*01a0*/  IMAD R2, R3, R4, R2 ;  /* 0x0000000403027224 */ /* 0x000fca00078e0202 */
[----:B------:R-:W-:-:S13]  /*01b0*/  ISETP.GE.U32.AND P0, PT, R2, R3, PT ;  /* 0x000000030200720c */ /* 0x000fda0003f06070 */
[----:B------:R-:W-:Y:S02]  /*01c0*/  @P0 IMAD.IADD R2, R2, 0x1, -R3 ;  /* 0x0000000102020824 */ /* 0x000fe400078e0a03 */
[----:B------:R-:W-:Y:S01]  /*01d0*/  @P0 VIADD R5, R5, 0x1 ;  /* 0x0000000105050836 */ /* 0x000fe20000000000 */
[----:B------:R-:W-:Y:S02]  /*01e0*/  ISETP.GT.U32.AND P0, PT, R0, 0xf, PT ;  /* 0x0000000f0000780c */ /* 0x000fe40003f04070 */
[----:B------:R-:W-:-:S13]  /*01f0*/  ISETP.GE.U32.AND P1, PT, R2, R3, PT ;  /* 0x000000030200720c */ /* 0x000fda0003f26070 */
[----:B------:R-:W-:Y:S02]  /*0200*/  @P1 IADD3 R5, PT, PT, R5, 0x1, RZ ;  /* 0x0000000105051810 */ /* 0x000fe40007ffe0ff */
[----:B------:R-:W-:-:S05]  /*0210*/  @!P2 LOP3.LUT R5, RZ, R3, RZ, 0x33, !PT ;  /* 0x00000003ff05a212 */ /* 0x000fca00078e33ff */
[----:B------:R-:W-:-:S05]  /*0220*/  IMAD.IADD R5, R6, 0x1, R5 ;  /* 0x0000000106057824 */ /* 0x000fca00078e0205 */
[C---:B------:R-:W-:Y:S02]  /*0230*/  LOP3.LUT R2, R5.reuse, 0x3, RZ, 0xc0, !PT ;  /* 0x0000000305027812 */ /* 0x040fe400078ec0ff */
[----:B------:R-:W-:Y:S02]  /*0240*/  ISETP.GE.U32.AND P1, PT, R5, 0x3, PT ;  /* 0x000000030500780c */ /* 0x000fe40003f26070 */
[----:B------:R-:W-:Y:S01]  /*0250*/  ISETP.NE.AND P2, PT, R2, 0x3, PT ;  /* 0x000000030200780c */ /* 0x000fe20003f45270 */
[----:B------:R-:W-:-:S12]  /*0260*/  IMAD.MOV.U32 R2, RZ, RZ, R0 ;  /* 0x000000ffff027224 */ /* 0x000fd800078e0000 */
[----:B--2---:R-:W-:Y:S05]  /*0270*/  @!P2 BRA `(.L_x_1) ;  /* 0x000000000044a947 */ /* 0x004fea0003800000 */
[----:B------:R-:W1:Y:S01]  /*0280*/  LDC.64 R10, c[0x0][0x380] ;  /* 0x0000e000ff0a7b82 */ /* 0x000e620000000a00 */
[----:B------:R-:W-:Y:S01]  /*0290*/  VIADD R5, R5, 0x1 ;  /* 0x0000000105057836 */ /* 0x000fe20000000000 */
[----:B------:R-:W-:-:S04]  /*02a0*/  SHF.L.U32 R6, R0, 0x4, RZ ;  /* 0x0000000400067819 */ /* 0x000fc800000006ff */
[----:B------:R-:W-:-:S05]  /*02b0*/  LOP3.LUT R5, R5, 0x3, RZ, 0xc0, !PT ;  /* 0x0000000305057812 */ /* 0x000fca00078ec0ff */
[----:B------:R-:W-:Y:S02]  /*02c0*/  IMAD R2, R5, R3, R0 ;  /* 0x0000000305027224 */ /* 0x000fe400078e0200 */
[----:B------:R-:W-:-:S07]  /*02d0*/  IMAD.MOV R7, RZ, RZ, -R5 ;  /* 0x000000ffff077224 */ /* 0x000fce00078e0a05 */
.L_x_2:
[C---:B-12---:R-:W-:Y:S01]  /*02e0*/  IADD3 R4, P2, PT, R6.reuse, R10, RZ ;  /* 0x0000000a06047210 */ /* 0x046fe20007f5e0ff */
[----:B------:R-:W-:Y:S01]  /*02f0*/  VIADD R9, R6, UR6 ;  /* 0x0000000606097c36 */ /* 0x000fe20008000000 */
[----:B------:R-:W-:Y:S01]  /*0300*/  IADD3 R7, PT, PT, R7, 0x1, RZ ;  /* 0x0000000107077810 */ /* 0x000fe20007ffe0ff */
[----:B------:R-:W-:Y:S02]  /*0310*/  IMAD R6, R3, 0x10, R6 ;  /* 0x0000001003067824 */ /* 0x000fe400078e0206 */
[----:B------:R-:W-:Y:S01]  /*0320*/  IMAD.X R5, RZ, RZ, R11, P2 ;  /* 0x000000ffff057224 */ /* 0x000fe200010e060b */
[----:B------:R-:W-:-:S04]  /*0330*/  ISETP.NE.AND P2, PT, R7, RZ, PT ;  /* 0x000000ff0700720c */ /* 0x000fc80003f45270 */
[----:B------:R-:W-:Y:S01]  /*0340*/  @!PT LDS RZ, [RZ] ;  /* 0x00000000fffff984 */ /* 0x000fe20000000800 */
[----:B------:R-:W-:Y:S01]  /*0350*/  @!PT LDS RZ, [RZ] ;  /* 0x00000000fffff984 */ /* 0x000fe20000000800 */
[----:B------:R-:W-:Y:S01]  /*0360*/  @!PT LDS RZ, [RZ] ;  /* 0x00000000fffff984 */ /* 0x000fe20000000800 */
[----:B------:R2:W-:Y:S09]  /*0370*/  LDGSTS.E.BYPASS.128 [R9], desc[UR8][R4.64] ;  /* 0x0000000004097fae */ /* 0x0005f2000b981808 */
[----:B------:R-:W-:Y:S05]  /*0380*/  @P2 BRA `(.L_x_2) ;  /* 0xfffffffc00d42947 */ /* 0x000fea000383ffff */
.L_x_1:
[----:B------:R-:W-:Y:S05]  /*0390*/  BSYNC.RECONVERGENT B0 ;  /* 0x0000000000007941 */ /* 0x000fea0003800200 */
.L_x_0:
[----:B------:R-:W1:Y:S01]  /*03a0*/  LDCU.64 UR10, c[0x0][0x380] ;  /* 0x00007000ff0a77ac */ /* 0x000e620008000a00 */
[----:B------:R-:W-:Y:S04]  /*03b0*/  BSSY.RECONVERGENT B0, `(.L_x_3) ;  /* 0x0000022000007945 */ /* 0x000fe80003800200 */
[----:B------:R-:W-:Y:S05]  /*03c0*/  @!P1 BRA `(.L_x_4) ;  /* 0x0000000000809947 */ /* 0x000fea0003800000 */
[C---:B--2---:R-:W-:Y:S02]  /*03d0*/  IMAD.IADD R4, R2.reuse, 0x1, R3 ;  /* 0x0000000102047824 */ /* 0x044fe400078e0203 */
[----:B------:R-:W-:-:S03]  /*03e0*/  IMAD.SHL.U32 R12, R2, 0x10, RZ ;  /* 0x00000010020c7824 */ /* 0x000fc600078e00ff */
[----:B------:R-:W-:Y:S01]  /*03f0*/  SHF.L.U32 R18, R4, 0x4, RZ ;  /* 0x0000000404127819 */ /* 0x000fe200000006ff */
[C-C-:B------:R-:W-:Y:S02]  /*0400*/  IMAD R14, R3.reuse, 0x20, R12.reuse ;  /* 0x00000020030e7824 */ /* 0x140fe400078e020c */
[----:B------:R-:W-:-:S07]  /*0410*/  IMAD R16, R3, 0x30, R12 ;  /* 0x0000003003107824 */ /* 0x000fce00078e020c */
.L_x_5:
[C---:B-1-3--:R-:W-:Y:S01]  /*0420*/  IADD3 R6, P1, PT, R12.reuse, UR10, RZ ;  /* 0x0000000a0c067c10 */ /* 0x04afe2000ff3e0ff */
[----:B------:R-:W-:Y:S01]  /*0430*/  VIADD R19, R12, UR6 ;  /* 0x000000060c137c36 */ /* 0x000fe20008000000 */
[C---:B------:R-:W-:Y:S01]  /*0440*/  IADD3 R8, P2, PT, R14.reuse, UR10, RZ ;  /* 0x0000000a0e087c10 */ /* 0x040fe2000ff5e0ff */
[----:B------:R-:W-:Y:S01]  /*0450*/  VIADD R15, R14, UR6 ;  /* 0x000000060e0f7c36 */ /* 0x000fe20008000000 */
[----:B------:R-:W-:Y:S01]  /*0460*/  IADD3 R10, P3, PT, R16, UR10, RZ ;  /* 0x0000000a100a7c10 */ /* 0x000fe2000ff7e0ff */
[----:B------:R-:W-:Y:S01]  /*0470*/  IMAD.X R7, RZ, RZ, UR11, P1 ;  /* 0x0000000bff077e24 */ /* 0x000fe200088e06ff */
[C---:B------:R-:W-:Y:S01]  /*0480*/  IADD3 R4, P1, PT, R18.reuse, UR10, RZ ;  /* 0x0000000a12047c10 */ /* 0x040fe2000ff3e0ff */
[----:B------:R-:W-:Y:S01]  /*0490*/  IMAD.X R9, RZ, RZ, UR11, P2 ;  /* 0x0000000bff097e24 */ /* 0x000fe200090e06ff */
[----:B------:R-:W-:Y:S01]  /*04a0*/  IADD3 R17, PT, PT, R18, UR6, RZ ;  /* 0x0000000612117c10 */ /* 0x000fe2000fffe0ff */
[----:B------:R-:W-:Y:S01]  /*04b0*/  VIADD R13, R16, UR6 ;  /* 0x00000006100d7c36 */ /* 0x000fe20008000000 */
[----:B------:R-:W-:Y:S01]  /*04c0*/  IADD3.X R11, PT, PT, RZ, UR11, RZ, P3, !PT ;  /* 0x0000000bff0b7c10 */ /* 0x000fe20009ffe4ff */
[----:B------:R-:W-:Y:S01]  /*04d0*/  IMAD.X R5, RZ, RZ, UR11, P1 ;  /* 0x0000000bff057e24 */ /* 0x000fe200088e06ff */
[----:B------:R-:W-:Y:S01]  /*04e0*/  @!PT LDS RZ, [RZ] ;  /* 0x00000000fffff984 */ /* 0x000fe20000000800 */
[----:B------:R-:W-:Y:S01]  /*04f0*/  @!PT LDS RZ, [RZ] ;  /* 0x00000000fffff984 */ /* 0x000fe20000000800 */
[----:B------:R-:W-:Y:S01]  /*0500*/  @!PT LDS RZ, [RZ] ;  /* 0x00000000fffff984 */ /* 0x000fe20000000800 */
[----:B------:R3:W-:Y:S01]  /*0510*/  LDGSTS.E.BYPASS.128 [R19], desc[UR8][R6.64] ;  /* 0x0000000006137fae */ /* 0x0007e2000b981808 */
[C-C-:B------:R-:W-:Y:S01]  /*0520*/  IADD3 R2, PT, PT, R3.reuse, R2, R3.reuse ;  /* 0x0000000203027210 */ /* 0x140fe20007ffe003 */
[C---:B------:R-:W-:Y:S01]  /*0530*/  IMAD R14, R3.reuse, 0x40, R14 ;  /* 0x00000040030e7824 */ /* 0x040fe200078e020e */
[C---:B------:R-:W-:Y:S01]  /*0540*/  LEA R16, R3.reuse, R16, 0x6 ;  /* 0x0000001003107211 */ /* 0x040fe200078e30ff */
[----:B------:R3:W-:Y:S01]  /*0550*/  LDGSTS.E.BYPASS.128 [R17], desc[UR8][R4.64] ;  /* 0x0000000004117fae */ /* 0x0007e2000b981808 */
[C---:B------:R-:W-:Y:S01]  /*0560*/  IADD3 R2, PT, PT, R3.reuse, R2, R3 ;  /* 0x0000000203027210 */ /* 0x040fe20007ffe003 */
[----:B------:R-:W-:-:S02]  /*0570*/  IMAD R18, R3, 0x40, R18 ;  /* 0x0000004003127824 */ /* 0x000fc400078e0212 */
[----:B------:R3:W-:Y:S01]  /*0580*/  LDGSTS.E.BYPASS.128 [R15], desc[UR8][R8.64] ;  /* 0x00000000080f7fae */ /* 0x0007e2000b981808 */
[----:B------:R-:W-:Y:S01]  /*0590*/  ISETP.GE.U32.AND P1, PT, R2, 0x20, PT ;  /* 0x000000200200780c */ /* 0x000fe20003f26070 */
[----:B------:R-:W-:Y:S02]  /*05a0*/  IMAD R12, R3, 0x40, R12 ;  /* 0x00000040030c7824 */ /* 0x000fe400078e020c */
[----:B------:R3:W-:Y:S10]  /*05b0*/  LDGSTS.E.BYPASS.128 [R13], desc[UR8][R10.64] ;  /* 0x000000000a0d7fae */ /* 0x0007f4000b981808 */
[----:B------:R-:W-:Y:S05]  /*05c0*/  @!P1 BRA `(.L_x_5) ;  /* 0xfffffffc00949947 */ /* 0x000fea000383ffff */
.L_x_4:
[----:B-1----:R-:W-:Y:S05]  /*05d0*/  BSYNC.RECONVERGENT B0 ;  /* 0x0000000000007941 */ /* 0x002fea0003800200 */
.L_x_3:
[----:B------:R-:W-:Y:S01]  /*05e0*/  UIADD3 UR4, UPT, UPT, UR4, 0x200, URZ ;  /* 0x0000020004047890 */ /* 0x000fe2000fffe0ff */
[----:B------:R-:W-:Y:S03]  /*05f0*/  BSSY.RECONVERGENT B0, `(.L_x_6) ;  /* 0x0000013000007945 */ /* 0x000fe60003800200 */
[----:B------:R-:W-:Y:S01]  /*0600*/  ULEA UR4, UR5, UR4, 0x18 ;  /* 0x0000000405047291 */ /* 0x000fe2000f8ec0ff */
[----:B------:R-:W-:Y:S11]  /*0610*/  @P0 BRA `(.L_x_7) ;  /* 0x0000000000400947 */ /* 0x000ff60003800000 */
[----:B--23--:R-:W1:Y:S01]  /*0620*/  LDC.64 R4, c[0x0][0x388] ;  /* 0x0000e200ff047b82 */ /* 0x00ce620000000a00 */
[----:B------:R-:W-:Y:S01]  /*0630*/  MOV R6, UR4 ;  /* 0x0000000400067c02 */ /* 0x000fe20008000f00 */
[----:B------:R-:W-:Y:S02]  /*0640*/  IMAD.MOV.U32 R7, RZ, RZ, RZ ;  /* 0x000000ffff077224 */ /* 0x000fe400078e00ff */
[----:B------:R-:W-:Y:S02]  /*0650*/  IMAD.MOV.U32 R2, RZ, RZ, R0 ;  /* 0x000000ffff027224 */ /* 0x000fe400078e0000 */
[----:B------:R-:W-:-:S04]  /*0660*/  IMAD.WIDE.U32 R6, R0, 0x10, R6 ;  /* 0x0000001000067825 */ /* 0x000fc800078e0006 */
[----:B-1----:R-:W-:-:S07]  /*0670*/  IMAD.WIDE.U32 R4, R0, 0x20, R4 ;  /* 0x0000002000047825 */ /* 0x002fce00078e0004 */
.L_x_8:
[C---:B------:R-:W-:Y:S01]  /*0680*/  IMAD.IADD R2, R3.reuse, 0x1, R2 ;  /* 0x0000000103027824 */ /* 0x040fe200078e0202 */
[----:B------:R-:W-:Y:S01]  /*0690*/  MOV R9, R6 ;  /* 0x0000000600097202 */ /* 0x000fe20000000f00 */
[----:B------:R-:W-:-:S03]  /*06a0*/  IMAD.WIDE.U32 R6, R3, 0x10, R6 ;  /* 0x0000001003067825 */ /* 0x000fc600078e0006 */
[----:B------:R-:W-:Y:S01]  /*06b0*/  ISETP.GE.U32.AND P0, PT, R2, 0x10, PT ;  /* 0x000000100200780c */ /* 0x000fe20003f06070 */
[----:B------:R-:W-:Y:S01]  /*06c0*/  @!PT LDS RZ, [RZ] ;  /* 0x00000000fffff984 */ /* 0x000fe20000000800 */
[----:B------:R-:W-:Y:S01]  /*06d0*/  @!PT LDS RZ, [RZ] ;  /* 0x00000000fffff984 */ /* 0x000fe20000000800 */
[----:B------:R-:W-:Y:S01]  /*06e0*/  @!PT LDS RZ, [RZ] ;  /* 0x00000000fffff984 */ /* 0x000fe20000000800 */
[----:B------:R1:W-:Y:S02]  /*06f0*/  LDGSTS.E.BYPASS.128 [R9], desc[UR8][R4.64] ;  /* 0x0000000004097fae */ /* 0x0003e4000b981808 */
[----:B-1----:R-:W-:-:S10]  /*0700*/  IMAD.WIDE.U32 R4, R3, 0x20, R4 ;  /* 0x0000002003047825 */ /* 0x002fd400078e0004 */
[----:B------:R-:W-:Y:S05]  /*0710*/  @!P0 BRA `(.L_x_8) ;  /* 0xfffffffc00d88947 */ /* 0x000fea000383ffff */
.L_x_7:
[----:B------:R-:W-:Y:S05]  /*0720*/  BSYNC.RECONVERGENT B0 ;  /* 0x0000000000007941 */ /* 0x000fea0003800200 */
.L_x_6:
[----:B------:R-:W0:Y:S01]  /*0730*/  LDGDEPBAR ;  /* 0x00000000000079af */ /* 0x000e220000000000 */
[--C-:B------:R-:W-:Y:S01]  /*0740*/  SHF.R.U32.HI R2, RZ, 0x1, R0.reuse ;  /* 0x00000001ff027819 */ /* 0x100fe20000011600 */
[C---:B--23--:R-:W-:Y:S01]  /*0750*/  IMAD.SHL.U32 R4, R0.reuse, 0x2, RZ ;  /* 0x0000000200047824 */ /* 0x04cfe200078e00ff */
[----:B------:R-:W-:Y:S02]  /*0760*/  SHF.L.U32 R5, R0, 0x4, RZ ;  /* 0x0000000400057819 */ /* 0x000fe400000006ff */
[----:B------:R-:W-:Y:S02]  /*0770*/  LOP3.LUT R3, R2, 0x8, RZ, 0xc0, !PT ;  /* 0x0000000802037812 */ /* 0x000fe400078ec0ff */
[----:B------:R-:W-:Y:S02]  /*0780*/  LOP3.LUT R5, R5, 0xf0, RZ, 0xc0, !PT ;  /* 0x000000f005057812 */ /* 0x000fe400078ec0ff */
[----:B------:R-:W-:Y:S02]  /*0790*/  LOP3.LUT R3, R3, 0x7, R0, 0xf8, !PT ;  /* 0x0000000703037812 */ /* 0x000fe400078ef800 */
[----:B------:R-:W-:-:S05]  /*07a0*/  LOP3.LUT R0, R4, 0x10, RZ, 0xc0, !PT ;  /* 0x0000001004007812 */ /* 0x000fca00078ec0ff */
[----:B------:R-:W-:Y:S02]  /*07b0*/  IMAD R0, R3, 0x20, R0 ;  /* 0x0000002003007824 */ /* 0x000fe400078e0200 */
[----:B------:R-:W1:Y:S01]  /*07c0*/  LDC.64 R2, c[0x0][0x390] ;  /* 0x0000e400ff027b82 */ /* 0x000e620000000a00 */
[----:B------:R-:W-:-:S07]  /*07d0*/  DEPBAR.LE SB0, 0x0 ;  /* 0x000080000000791a */ /* 0x000fce0000000000 */
[----:B------:R-:W-:Y:S06]  /*07e0*/  BAR.SYNC.DEFER_BLOCKING 0x0 ;  /* 0x0000000000007b1d */ /* 0x000fec0000010000 */
[----:B------:R-:W-:Y:S04]  /*07f0*/  LDSM.16.MT88.2 R6, [R5+UR4] ;  /* 0x000000040506783b */ /* 0x000fe80008004100 */
[----:B------:R-:W2:Y:S02]  /*0800*/  LDSM.16.MT88.4 R8, [R0+UR6] ;  /* 0x000000060008783b */ /* 0x000ea40008004200 */
[----:B--2---:R-:W-:Y:S01]  /*0810*/  HMMA.16816.F16 R6, R8, R6, RZ ;  /* 0x000000060806723c */ /* 0x004fe200000008ff */
[----:B------:R-:W-:-:S05]  /*0820*/  LOP3.LUT R9, R4, 0x3e, RZ, 0xc0, !PT ;  /* 0x0000003e04097812 */ /* 0x000fca00078ec0ff */
[----:B-1----:R-:W-:-:S13]  /*0830*/  IMAD.WIDE.U32 R2, R9, 0x2, R2 ;  /* 0x0000000209027825 */ /* 0x002fda00078e0002 */
[----:B------:R-:W-:Y:S01]  /*0840*/  PRMT R4, R6, 0x7632, R4 ;  /* 0x0000763206047816 */ /* 0x000fe20000000004 */
[----:B------:R-:W-:Y:S01]  /*0850*/  STG.E.U16 desc[UR8][R2.64], R6 ;  /* 0x0000000602007986 */ /* 0x000fe2000c101508 */
[----:B------:R-:W-:-:S03]  /*0860*/  PRMT R8, R7, 0x7632, R8 ;  /* 0x0000763207087816 */ /* 0x000fc60000000008 */
[----:B------:R-:W-:Y:S04]  /*0870*/  STG.E.U16 desc[UR8][R2.64+0x80], R7 ;  /* 0x0000800702007986 */ /* 0x000fe8000c101508 */
[----:B------:R-:W-:Y:S04]  /*0880*/  STG.E.U16 desc[UR8][R2.64+0x2], R4 ;  /* 0x0000020402007986 */ /* 0x000fe8000c101508 */
[----:B------:R-:W-:Y:S01]  /*0890*/  STG.E.U16 desc[UR8][R2.64+0x82], R8 ;  /* 0x0000820802007986 */ /* 0x000fe2000c101508 */
[----:B------:R-:W-:Y:S05]  /*08a0*/  EXIT ;  /* 0x000000000000794d */ /* 0x000fea0003800000 */
.L_x_9:
[----:B------:R-:W-:-:S00]  /*08b0*/  BRA `(.L_x_9) ;  /* 0xfffffffc00fc7947 */ /* 0x000fc0000383ffff */
[----:B------:R-:W-:-:S00]  /*08c0*/  NOP ;  /* 0x0000000000007918 */ /* 0x000fc00000000000 */
        /* <DEDUP_REMOVED lines=11> */
.L_x_10:


//--------------------- .nv.shared._Z16mma_m16n8k16_ptxPK6__halfS1_PS_ --------------------------
	.section	.nv.shared._Z16mma_m16n8k16_ptxPK6__halfS1_PS_,"aw",@nobits
	.sectionflags	@""
	.align	128
.nv.shared._Z16mma_m16n8k16_ptxPK6__halfS1_PS_:
	.zero		1792


//--------------------- .nv.shared.reserved.0     --------------------------
	.section	.nv.shared.reserved.0,"aw",@nobits
	.weak		__nv_reservedSMEM_offset_0_alias
	.size		__nv_reservedSMEM_offset_0_alias, 0, 64
	.other		__nv_reservedSMEM_offset_0_alias,@"STO_CUDA_RESERVED_SHARED STV_DEFAULT"
__nv_reservedSMEM_offset_0_alias:
	.zero		0
	.zero		64


//--------------------- .nv.constant0._Z16mma_m16n8k16_ptxPK6__halfS1_PS_ --------------------------
	.section	.nv.constant0._Z16mma_m16n8k16_ptxPK6__halfS1_PS_,"a",@progbits
	.sectionflags	@""
	.align	4
.nv.constant0._Z16mma_m16n8k16_ptxPK6__halfS1_PS_:
	.zero		920


//--------------------- SYMBOLS --------------------------

	.type		.nv.reservedSmem.offset0,@object
	.size		.nv.reservedSmem.offset0,0x4
	.type		.nv.reservedSmem.cap,@object
	.size		.nv.reservedSmem.cap,0x4
